//
// Generated by NVIDIA NVVM Compiler
//
// Compiler Build ID: CL-36424714
// Cuda compilation tools, release 13.0, V13.0.88
// Based on NVVM 20.0.0
//

.version 9.0
.target sm_100
.address_size 64

	// .globl	_ZN3cub18CUB_300001_SM_10006detail11EmptyKernelIvEEvv
.global .align 1 .b8 _ZN30_INTERNAL_50009a3a_4_k_cu_main4cuda3std3__45__cpo5beginE[1];
.global .align 1 .b8 _ZN30_INTERNAL_50009a3a_4_k_cu_main4cuda3std3__45__cpo3endE[1];
.global .align 1 .b8 _ZN30_INTERNAL_50009a3a_4_k_cu_main4cuda3std3__45__cpo6cbeginE[1];
.global .align 1 .b8 _ZN30_INTERNAL_50009a3a_4_k_cu_main4cuda3std3__45__cpo4cendE[1];
.global .align 1 .b8 _ZN30_INTERNAL_50009a3a_4_k_cu_main4cuda3std3__45__cpo6rbeginE[1];
.global .align 1 .b8 _ZN30_INTERNAL_50009a3a_4_k_cu_main4cuda3std3__45__cpo4rendE[1];
.global .align 1 .b8 _ZN30_INTERNAL_50009a3a_4_k_cu_main4cuda3std3__45__cpo7crbeginE[1];
.global .align 1 .b8 _ZN30_INTERNAL_50009a3a_4_k_cu_main4cuda3std3__45__cpo5crendE[1];
.global .align 1 .b8 _ZN30_INTERNAL_50009a3a_4_k_cu_main4cuda3std3__432_GLOBAL__N__50009a3a_4_k_cu_main6ignoreE[1];
.global .align 1 .b8 _ZN30_INTERNAL_50009a3a_4_k_cu_main4cuda3std3__419piecewise_constructE[1];
.global .align 1 .b8 _ZN30_INTERNAL_50009a3a_4_k_cu_main4cuda3std3__48in_placeE[1];
.global .align 1 .b8 _ZN30_INTERNAL_50009a3a_4_k_cu_main4cuda3std3__420unreachable_sentinelE[1];
.global .align 1 .b8 _ZN30_INTERNAL_50009a3a_4_k_cu_main4cuda3std3__47nulloptE[1];
.global .align 1 .b8 _ZN30_INTERNAL_50009a3a_4_k_cu_main4cuda3std3__48unexpectE[1];
.global .align 1 .b8 _ZN30_INTERNAL_50009a3a_4_k_cu_main4cuda3std6ranges3__45__cpo4swapE[1];
.global .align 1 .b8 _ZN30_INTERNAL_50009a3a_4_k_cu_main4cuda3std6ranges3__45__cpo9iter_moveE[1];
.global .align 1 .b8 _ZN30_INTERNAL_50009a3a_4_k_cu_main4cuda3std6ranges3__45__cpo5beginE[1];
.global .align 1 .b8 _ZN30_INTERNAL_50009a3a_4_k_cu_main4cuda3std6ranges3__45__cpo3endE[1];
.global .align 1 .b8 _ZN30_INTERNAL_50009a3a_4_k_cu_main4cuda3std6ranges3__45__cpo6cbeginE[1];
.global .align 1 .b8 _ZN30_INTERNAL_50009a3a_4_k_cu_main4cuda3std6ranges3__45__cpo4cendE[1];
.global .align 1 .b8 _ZN30_INTERNAL_50009a3a_4_k_cu_main4cuda3std6ranges3__45__cpo7advanceE[1];
.global .align 1 .b8 _ZN30_INTERNAL_50009a3a_4_k_cu_main4cuda3std6ranges3__45__cpo9iter_swapE[1];
.global .align 1 .b8 _ZN30_INTERNAL_50009a3a_4_k_cu_main4cuda3std6ranges3__45__cpo4nextE[1];
.global .align 1 .b8 _ZN30_INTERNAL_50009a3a_4_k_cu_main4cuda3std6ranges3__45__cpo4prevE[1];
.global .align 1 .b8 _ZN30_INTERNAL_50009a3a_4_k_cu_main4cuda3std6ranges3__45__cpo4dataE[1];
.global .align 1 .b8 _ZN30_INTERNAL_50009a3a_4_k_cu_main4cuda3std6ranges3__45__cpo5cdataE[1];
.global .align 1 .b8 _ZN30_INTERNAL_50009a3a_4_k_cu_main4cuda3std6ranges3__45__cpo4sizeE[1];
.global .align 1 .b8 _ZN30_INTERNAL_50009a3a_4_k_cu_main4cuda3std6ranges3__45__cpo5ssizeE[1];
.global .align 1 .b8 _ZN30_INTERNAL_50009a3a_4_k_cu_main4cuda3std6ranges3__45__cpo8distanceE[1];
.global .align 1 .b8 _ZN30_INTERNAL_50009a3a_4_k_cu_main6thrust24THRUST_300001_SM_1000_NS8cuda_cub3parE[1];
.global .align 1 .b8 _ZN30_INTERNAL_50009a3a_4_k_cu_main6thrust24THRUST_300001_SM_1000_NS8cuda_cub10par_nosyncE[1];
.global .align 1 .b8 _ZN30_INTERNAL_50009a3a_4_k_cu_main6thrust24THRUST_300001_SM_1000_NS6system6detail10sequential3seqE[1];
.global .align 1 .b8 _ZN30_INTERNAL_50009a3a_4_k_cu_main6thrust24THRUST_300001_SM_1000_NS12placeholders2_1E[1];
.global .align 1 .b8 _ZN30_INTERNAL_50009a3a_4_k_cu_main6thrust24THRUST_300001_SM_1000_NS12placeholders2_2E[1];
.global .align 1 .b8 _ZN30_INTERNAL_50009a3a_4_k_cu_main6thrust24THRUST_300001_SM_1000_NS12placeholders2_3E[1];
.global .align 1 .b8 _ZN30_INTERNAL_50009a3a_4_k_cu_main6thrust24THRUST_300001_SM_1000_NS12placeholders2_4E[1];
.global .align 1 .b8 _ZN30_INTERNAL_50009a3a_4_k_cu_main6thrust24THRUST_300001_SM_1000_NS12placeholders2_5E[1];
.global .align 1 .b8 _ZN30_INTERNAL_50009a3a_4_k_cu_main6thrust24THRUST_300001_SM_1000_NS12placeholders2_6E[1];
.global .align 1 .b8 _ZN30_INTERNAL_50009a3a_4_k_cu_main6thrust24THRUST_300001_SM_1000_NS12placeholders2_7E[1];
.global .align 1 .b8 _ZN30_INTERNAL_50009a3a_4_k_cu_main6thrust24THRUST_300001_SM_1000_NS12placeholders2_8E[1];
.global .align 1 .b8 _ZN30_INTERNAL_50009a3a_4_k_cu_main6thrust24THRUST_300001_SM_1000_NS12placeholders2_9E[1];
.global .align 1 .b8 _ZN30_INTERNAL_50009a3a_4_k_cu_main6thrust24THRUST_300001_SM_1000_NS12placeholders3_10E[1];
.global .align 1 .b8 _ZN30_INTERNAL_50009a3a_4_k_cu_main6thrust24THRUST_300001_SM_1000_NS3seqE[1];

.visible .entry _ZN3cub18CUB_300001_SM_10006detail11EmptyKernelIvEEvv()
{


	ret;

}


// ===== COMPILED SASS (sm_100) =====

	.target	sm_100

	.elftype	@"ET_EXEC"


//--------------------- .note.nv.tkinfo           --------------------------
	.section	.note.nv.tkinfo,"",@"SHT_NOTE"
	.sectionflags	@"SHF_NOTE_NV_TKINFO"
	.tkinfo
        /*0018*/ 	.word	0x00000002
        /*0030*/ 	.string	""
        /*0030*/ 	.string	"ptxas"
        /*0030*/ 	.string	"Cuda compilation tools, release 13.0, V13.0.88"
        /*0030*/ 	.string	"Build cuda_13.0.r13.0/compiler.36424714_0"
        /*0030*/ 	.string	"-arch sm_100 -m 64 "



//--------------------- .note.nv.cuinfo           --------------------------
	.section	.note.nv.cuinfo,"",@"SHT_NOTE"
	.sectionflags	@"SHF_NOTE_NV_CUINFO"
        /*0018*/ 	.short	0x0002
        /*001a*/ 	.short	0x0064
        /*001c*/ 	.short	0x0082
	.zero		2


//--------------------- .nv.info                  --------------------------
	.section	.nv.info,"",@"SHT_CUDA_INFO"
	.align	4


	//----- nvinfo : EIATTR_REGCOUNT
	.align		4
        /*0000*/ 	.byte	0x04, 0x2f
        /*0002*/ 	.short	(.L_44 - .L_43)
	.align		4
.L_43:
        /*0004*/ 	.word	index@(_ZN3cub18CUB_300001_SM_10006detail11EmptyKernelIvEEvv)
        /*0008*/ 	.word	0x00000004


	//----- nvinfo : EIATTR_FRAME_SIZE
	.align		4
.L_44:
        /*000c*/ 	.byte	0x04, 0x11
        /*000e*/ 	.short	(.L_46 - .L_45)
	.align		4
.L_45:
        /*0010*/ 	.word	index@(_ZN3cub18CUB_300001_SM_10006detail11EmptyKernelIvEEvv)
        /*0014*/ 	.word	0x00000000


	//----- nvinfo : EIATTR_MIN_STACK_SIZE
	.align		4
.L_46:
        /*0018*/ 	.byte	0x04, 0x12
        /*001a*/ 	.short	(.L_48 - .L_47)
	.align		4
.L_47:
        /*001c*/ 	.word	index@(_ZN3cub18CUB_300001_SM_10006detail11EmptyKernelIvEEvv)
        /*0020*/ 	.word	0x00000000
.L_48:


//--------------------- .nv.compat                --------------------------
	.section	.nv.compat,"",@"SHT_CUDA_COMPAT_INFO"
	.align	4
        /*0000*/ 	.byte	0x02, 0x09, 0x00, 0x00, 0x02, 0x02, 0x01, 0x00, 0x02, 0x05, 0x05, 0x00, 0x03, 0x07, 0x01, 0x01
        /*0010*/ 	.byte	0x02, 0x03, 0x00, 0x00, 0x02, 0x06, 0x01, 0x00, 0x04, 0x0b, 0x08, 0x00, 0x09, 0x00, 0x00, 0x00
        /*0020*/ 	.byte	0x00, 0x00, 0x00, 0x00


//--------------------- .nv.info._ZN3cub18CUB_300001_SM_10006detail11EmptyKernelIvEEvv --------------------------
	.section	.nv.info._ZN3cub18CUB_300001_SM_10006detail11EmptyKernelIvEEvv,"",@"SHT_CUDA_INFO"
	.sectionflags	@""
	.align	4


	//----- nvinfo : EIATTR_CUDA_API_VERSION
	.align		4
        /*0000*/ 	.byte	0x04, 0x37
        /*0002*/ 	.short	(.L_50 - .L_49)
.L_49:
        /*0004*/ 	.word	0x00000082


	//----- nvinfo : EIATTR_SPARSE_MMA_MASK
	.align		4
.L_50:
        /*0008*/ 	.byte	0x03, 0x50
        /*000a*/ 	.short	0x0000


	//----- nvinfo : EIATTR_MAXREG_COUNT
	.align		4
        /*000c*/ 	.byte	0x03, 0x1b
        /*000e*/ 	.short	0x00ff


	//----- nvinfo : EIATTR_MERCURY_ISA_VERSION
	.align		4
        /*0010*/ 	.byte	0x03, 0x5f
        /*0012*/ 	.short	0x0101


	//----- nvinfo : EIATTR_VRC_CTA_INIT_COUNT
	.align		4
        /*0014*/ 	.byte	0x02, 0x4a
	.zero		1
	.zero		1


	//----- nvinfo : EIATTR_EXIT_INSTR_OFFSETS
	.align		4
        /*0018*/ 	.byte	0x04, 0x1c
        /*001a*/ 	.short	(.L_52 - .L_51)


	//   ....[0]....
.L_51:
        /*001c*/ 	.word	0x00000010


	//----- nvinfo : EIATTR_SW_WAR
	.align		4
.L_52:
        /*0020*/ 	.byte	0x04, 0x36
        /*0022*/ 	.short	(.L_54 - .L_53)
.L_53:
        /*0024*/ 	.word	0x00000008
.L_54:


//--------------------- .nv.callgraph             --------------------------
	.section	.nv.callgraph,"",@"SHT_CUDA_CALLGRAPH"
	.align	4
	.sectionentsize	8
	.align		4
        /*0000*/ 	.word	0x00000000
	.align		4
        /*0004*/ 	.word	0xffffffff
	.align		4
        /*0008*/ 	.word	0x00000000
	.align		4
        /*000c*/ 	.word	0xfffffffe
	.align		4
        /*0010*/ 	.word	0x00000000
	.align		4
        /*0014*/ 	.word	0xfffffffd
	.align		4
        /*0018*/ 	.word	0x00000000
	.align		4
        /*001c*/ 	.word	0xfffffffc


//--------------------- .nv.constant4             --------------------------
	.section	.nv.constant4,"a",@progbits
	.align	8
	.align		8
.nv.constant4:
        /*0000*/ 	.dword	_ZN30_INTERNAL_50009a3a_4_k_cu_main4cuda3std3__45__cpo5beginE
	.align		8
        /*0008*/ 	.dword	_ZN30_INTERNAL_50009a3a_4_k_cu_main4cuda3std3__45__cpo3endE
	.align		8
        /*0010*/ 	.dword	_ZN30_INTERNAL_50009a3a_4_k_cu_main4cuda3std3__45__cpo6cbeginE
	.align		8
        /*0018*/ 	.dword	_ZN30_INTERNAL_50009a3a_4_k_cu_main4cuda3std3__45__cpo4cendE
	.align		8
        /*0020*/ 	.dword	_ZN30_INTERNAL_50009a3a_4_k_cu_main4cuda3std3__45__cpo6rbeginE
	.align		8
        /*0028*/ 	.dword	_ZN30_INTERNAL_50009a3a_4_k_cu_main4cuda3std3__45__cpo4rendE
	.align		8
        /*0030*/ 	.dword	_ZN30_INTERNAL_50009a3a_4_k_cu_main4cuda3std3__45__cpo7crbeginE
	.align		8
        /*0038*/ 	.dword	_ZN30_INTERNAL_50009a3a_4_k_cu_main4cuda3std3__45__cpo5crendE
	.align		8
        /*0040*/ 	.dword	_ZN30_INTERNAL_50009a3a_4_k_cu_main4cuda3std3__432_GLOBAL__N__50009a3a_4_k_cu_main6ignoreE
	.align		8
        /*0048*/ 	.dword	_ZN30_INTERNAL_50009a3a_4_k_cu_main4cuda3std3__419piecewise_constructE
	.align		8
        /*0050*/ 	.dword	_ZN30_INTERNAL_50009a3a_4_k_cu_main4cuda3std3__48in_placeE
	.align		8
        /*0058*/ 	.dword	_ZN30_INTERNAL_50009a3a_4_k_cu_main4cuda3std3__420unreachable_sentinelE
	.align		8
        /*0060*/ 	.dword	_ZN30_INTERNAL_50009a3a_4_k_cu_main4cuda3std3__47nulloptE
	.align		8
        /*0068*/ 	.dword	_ZN30_INTERNAL_50009a3a_4_k_cu_main4cuda3std3__48unexpectE
	.align		8
        /*0070*/ 	.dword	_ZN30_INTERNAL_50009a3a_4_k_cu_main4cuda3std6ranges3__45__cpo4swapE
	.align		8
        /*0078*/ 	.dword	_ZN30_INTERNAL_50009a3a_4_k_cu_main4cuda3std6ranges3__45__cpo9iter_moveE
	.align		8
        /*0080*/ 	.dword	_ZN30_INTERNAL_50009a3a_4_k_cu_main4cuda3std6ranges3__45__cpo5beginE
	.align		8
        /*0088*/ 	.dword	_ZN30_INTERNAL_50009a3a_4_k_cu_main4cuda3std6ranges3__45__cpo3endE
	.align		8
        /*0090*/ 	.dword	_ZN30_INTERNAL_50009a3a_4_k_cu_main4cuda3std6ranges3__45__cpo6cbeginE
	.align		8
        /*0098*/ 	.dword	_ZN30_INTERNAL_50009a3a_4_k_cu_main4cuda3std6ranges3__45__cpo4cendE
	.align		8
        /*00a0*/ 	.dword	_ZN30_INTERNAL_50009a3a_4_k_cu_main4cuda3std6ranges3__45__cpo7advanceE
	.align		8
        /*00a8*/ 	.dword	_ZN30_INTERNAL_50009a3a_4_k_cu_main4cuda3std6ranges3__45__cpo9iter_swapE
	.align		8
        /*00b0*/ 	.dword	_ZN30_INTERNAL_50009a3a_4_k_cu_main4cuda3std6ranges3__45__cpo4nextE
	.align		8
        /*00b8*/ 	.dword	_ZN30_INTERNAL_50009a3a_4_k_cu_main4cuda3std6ranges3__45__cpo4prevE
	.align		8
        /*00c0*/ 	.dword	_ZN30_INTERNAL_50009a3a_4_k_cu_main4cuda3std6ranges3__45__cpo4dataE
	.align		8
        /*00c8*/ 	.dword	_ZN30_INTERNAL_50009a3a_4_k_cu_main4cuda3std6ranges3__45__cpo5cdataE
	.align		8
        /*00d0*/ 	.dword	_ZN30_INTERNAL_50009a3a_4_k_cu_main4cuda3std6ranges3__45__cpo4sizeE
	.align		8
        /*00d8*/ 	.dword	_ZN30_INTERNAL_50009a3a_4_k_cu_main4cuda3std6ranges3__45__cpo5ssizeE
	.align		8
        /*00e0*/ 	.dword	_ZN30_INTERNAL_50009a3a_4_k_cu_main4cuda3std6ranges3__45__cpo8distanceE
	.align		8
        /*00e8*/ 	.dword	_ZN30_INTERNAL_50009a3a_4_k_cu_main6thrust24THRUST_300001_SM_1000_NS8cuda_cub3parE
	.align		8
        /*00f0*/ 	.dword	_ZN30_INTERNAL_50009a3a_4_k_cu_main6thrust24THRUST_300001_SM_1000_NS8cuda_cub10par_nosyncE
	.align		8
        /*00f8*/ 	.dword	_ZN30_INTERNAL_50009a3a_4_k_cu_main6thrust24THRUST_300001_SM_1000_NS6system6detail10sequential3seqE
	.align		8
        /*0100*/ 	.dword	_ZN30_INTERNAL_50009a3a_4_k_cu_main6thrust24THRUST_300001_SM_1000_NS12placeholders2_1E
	.align		8
        /*0108*/ 	.dword	_ZN30_INTERNAL_50009a3a_4_k_cu_main6thrust24THRUST_300001_SM_1000_NS12placeholders2_2E
	.align		8
        /*0110*/ 	.dword	_ZN30_INTERNAL_50009a3a_4_k_cu_main6thrust24THRUST_300001_SM_1000_NS12placeholders2_3E
	.align		8
        /*0118*/ 	.dword	_ZN30_INTERNAL_50009a3a_4_k_cu_main6thrust24THRUST_300001_SM_1000_NS12placeholders2_4E
	.align		8
        /*0120*/ 	.dword	_ZN30_INTERNAL_50009a3a_4_k_cu_main6thrust24THRUST_300001_SM_1000_NS12placeholders2_5E
	.align		8
        /*0128*/ 	.dword	_ZN30_INTERNAL_50009a3a_4_k_cu_main6thrust24THRUST_300001_SM_1000_NS12placeholders2_6E
	.align		8
        /*0130*/ 	.dword	_ZN30_INTERNAL_50009a3a_4_k_cu_main6thrust24THRUST_300001_SM_1000_NS12placeholders2_7E
	.align		8
        /*0138*/ 	.dword	_ZN30_INTERNAL_50009a3a_4_k_cu_main6thrust24THRUST_300001_SM_1000_NS12placeholders2_8E
	.align		8
        /*0140*/ 	.dword	_ZN30_INTERNAL_50009a3a_4_k_cu_main6thrust24THRUST_300001_SM_1000_NS12placeholders2_9E
	.align		8
        /*0148*/ 	.dword	_ZN30_INTERNAL_50009a3a_4_k_cu_main6thrust24THRUST_300001_SM_1000_NS12placeholders3_10E
	.align		8
        /*0150*/ 	.dword	_ZN30_INTERNAL_50009a3a_4_k_cu_main6thrust24THRUST_300001_SM_1000_NS3seqE


//--------------------- .text._ZN3cub18CUB_300001_SM_10006detail11EmptyKernelIvEEvv --------------------------
	.section	.text._ZN3cub18CUB_300001_SM_10006detail11EmptyKernelIvEEvv,"ax",@progbits
	.align	128
        .global         _ZN3cub18CUB_300001_SM_10006detail11EmptyKernelIvEEvv
        .type           _ZN3cub18CUB_300001_SM_10006detail11EmptyKernelIvEEvv,@function
        .size           _ZN3cub18CUB_300001_SM_10006detail11EmptyKernelIvEEvv,(.L_x_1 - _ZN3cub18CUB_300001_SM_10006detail11EmptyKernelIvEEvv)
        .other          _ZN3cub18CUB_300001_SM_10006detail11EmptyKernelIvEEvv,@"STO_CUDA_ENTRY STV_DEFAULT"
_ZN3cub18CUB_300001_SM_10006detail11EmptyKernelIvEEvv:
.text._ZN3cub18CUB_300001_SM_10006detail11EmptyKernelIvEEvv:
[----:B------:R-:W-:Y:S01]  /*0000*/  LDC R1, c[0x0][0x37c] ;  /* 0x0000df00ff017b82 */ /* 0x000fe20000000800 */
[----:B------:R-:W-:Y:S05]  /*0010*/  EXIT ;  /* 0x000000000000794d */ /* 0x000fea0003800000 */
.L_x_0:
[----:B------:R-:W-:-:S00]  /*0020*/  BRA `(.L_x_0) ;  /* 0xfffffffc00fc7947 */ /* 0x000fc0000383ffff */
[----:B------:R-:W-:-:S00]  /*0030*/  NOP ;  /* 0x0000000000007918 */ /* 0x000fc00000000000 */
        /* <DEDUP_REMOVED lines=12> */
.L_x_1:


//--------------------- .nv.shared.reserved.0     --------------------------
	.section	.nv.shared.reserved.0,"aw",@nobits
	.weak		__nv_reservedSMEM_offset_0_alias
	.size		__nv_reservedSMEM_offset_0_alias, 0, 64
	.other		__nv_reservedSMEM_offset_0_alias,@"STO_CUDA_RESERVED_SHARED STV_DEFAULT"
__nv_reservedSMEM_offset_0_alias:
	.zero		0
	.zero		64


//--------------------- .nv.global                --------------------------
	.section	.nv.global,"aw",@nobits
.nv.global:
	.type		_ZN30_INTERNAL_50009a3a_4_k_cu_main6thrust24THRUST_300001_SM_1000_NS3seqE,@object
	.size		_ZN30_INTERNAL_50009a3a_4_k_cu_main6thrust24THRUST_300001_SM_1000_NS3seqE,(_ZN30_INTERNAL_50009a3a_4_k_cu_main4cuda3std3__48in_placeE - _ZN30_INTERNAL_50009a3a_4_k_cu_main6thrust24THRUST_300001_SM_1000_NS3seqE)
_ZN30_INTERNAL_50009a3a_4_k_cu_main6thrust24THRUST_300001_SM_1000_NS3seqE:
	.zero		1
	.type		_ZN30_INTERNAL_50009a3a_4_k_cu_main4cuda3std3__48in_placeE,@object
	.size		_ZN30_INTERNAL_50009a3a_4_k_cu_main4cuda3std3__48in_placeE,(_ZN30_INTERNAL_50009a3a_4_k_cu_main4cuda3std6ranges3__45__cpo4sizeE - _ZN30_INTERNAL_50009a3a_4_k_cu_main4cuda3std3__48in_placeE)
_ZN30_INTERNAL_50009a3a_4_k_cu_main4cuda3std3__48in_placeE:
	.zero		1
	.type		_ZN30_INTERNAL_50009a3a_4_k_cu_main4cuda3std6ranges3__45__cpo4sizeE,@object
	.size		_ZN30_INTERNAL_50009a3a_4_k_cu_main4cuda3std6ranges3__45__cpo4sizeE,(_ZN30_INTERNAL_50009a3a_4_k_cu_main6thrust24THRUST_300001_SM_1000_NS12placeholders2_3E - _ZN30_INTERNAL_50009a3a_4_k_cu_main4cuda3std6ranges3__45__cpo4sizeE)
_ZN30_INTERNAL_50009a3a_4_k_cu_main4cuda3std6ranges3__45__cpo4sizeE:
	.zero		1
	.type		_ZN30_INTERNAL_50009a3a_4_k_cu_main6thrust24THRUST_300001_SM_1000_NS12placeholders2_3E,@object
	.size		_ZN30_INTERNAL_50009a3a_4_k_cu_main6thrust24THRUST_300001_SM_1000_NS12placeholders2_3E,(_ZN30_INTERNAL_50009a3a_4_k_cu_main4cuda3std3__45__cpo6cbeginE - _ZN30_INTERNAL_50009a3a_4_k_cu_main6thrust24THRUST_300001_SM_1000_NS12placeholders2_3E)
_ZN30_INTERNAL_50009a3a_4_k_cu_main6thrust24THRUST_300001_SM_1000_NS12placeholders2_3E:
	.zero		1
	.type		_ZN30_INTERNAL_50009a3a_4_k_cu_main4cuda3std3__45__cpo6cbeginE,@object
	.size		_ZN30_INTERNAL_50009a3a_4_k_cu_main4cuda3std3__45__cpo6cbeginE,(_ZN30_INTERNAL_50009a3a_4_k_cu_main4cuda3std6ranges3__45__cpo6cbeginE - _ZN30_INTERNAL_50009a3a_4_k_cu_main4cuda3std3__45__cpo6cbeginE)
_ZN30_INTERNAL_50009a3a_4_k_cu_main4cuda3std3__45__cpo6cbeginE:
	.zero		1
	.type		_ZN30_INTERNAL_50009a3a_4_k_cu_main4cuda3std6ranges3__45__cpo6cbeginE,@object
	.size		_ZN30_INTERNAL_50009a3a_4_k_cu_main4cuda3std6ranges3__45__cpo6cbeginE,(_ZN30_INTERNAL_50009a3a_4_k_cu_main6thrust24THRUST_300001_SM_1000_NS12placeholders2_7E - _ZN30_INTERNAL_50009a3a_4_k_cu_main4cuda3std6ranges3__45__cpo6cbeginE)
_ZN30_INTERNAL_50009a3a_4_k_cu_main4cuda3std6ranges3__45__cpo6cbeginE:
	.zero		1
	.type		_ZN30_INTERNAL_50009a3a_4_k_cu_main6thrust24THRUST_300001_SM_1000_NS12placeholders2_7E,@object
	.size		_ZN30_INTERNAL_50009a3a_4_k_cu_main6thrust24THRUST_300001_SM_1000_NS12placeholders2_7E,(_ZN30_INTERNAL_50009a3a_4_k_cu_main4cuda3std3__45__cpo7crbeginE - _ZN30_INTERNAL_50009a3a_4_k_cu_main6thrust24THRUST_300001_SM_1000_NS12placeholders2_7E)
_ZN30_INTERNAL_50009a3a_4_k_cu_main6thrust24THRUST_300001_SM_1000_NS12placeholders2_7E:
	.zero		1
	.type		_ZN30_INTERNAL_50009a3a_4_k_cu_main4cuda3std3__45__cpo7crbeginE,@object
	.size		_ZN30_INTERNAL_50009a3a_4_k_cu_main4cuda3std3__45__cpo7crbeginE,(_ZN30_INTERNAL_50009a3a_4_k_cu_main4cuda3std6ranges3__45__cpo4nextE - _ZN30_INTERNAL_50009a3a_4_k_cu_main4cuda3std3__45__cpo7crbeginE)
_ZN30_INTERNAL_50009a3a_4_k_cu_main4cuda3std3__45__cpo7crbeginE:
	.zero		1
	.type		_ZN30_INTERNAL_50009a3a_4_k_cu_main4cuda3std6ranges3__45__cpo4nextE,@object
	.size		_ZN30_INTERNAL_50009a3a_4_k_cu_main4cuda3std6ranges3__45__cpo4nextE,(_ZN30_INTERNAL_50009a3a_4_k_cu_main4cuda3std6ranges3__45__cpo4swapE - _ZN30_INTERNAL_50009a3a_4_k_cu_main4cuda3std6ranges3__45__cpo4nextE)
_ZN30_INTERNAL_50009a3a_4_k_cu_main4cuda3std6ranges3__45__cpo4nextE:
	.zero		1
	.type		_ZN30_INTERNAL_50009a3a_4_k_cu_main4cuda3std6ranges3__45__cpo4swapE,@object
	.size		_ZN30_INTERNAL_50009a3a_4_k_cu_main4cuda3std6ranges3__45__cpo4swapE,(_ZN30_INTERNAL_50009a3a_4_k_cu_main6thrust24THRUST_300001_SM_1000_NS8cuda_cub10par_nosyncE - _ZN30_INTERNAL_50009a3a_4_k_cu_main4cuda3std6ranges3__45__cpo4swapE)
_ZN30_INTERNAL_50009a3a_4_k_cu_main4cuda3std6ranges3__45__cpo4swapE:
	.zero		1
	.type		_ZN30_INTERNAL_50009a3a_4_k_cu_main6thrust24THRUST_300001_SM_1000_NS8cuda_cub10par_nosyncE,@object
	.size		_ZN30_INTERNAL_50009a3a_4_k_cu_main6thrust24THRUST_300001_SM_1000_NS8cuda_cub10par_nosyncE,(_ZN30_INTERNAL_50009a3a_4_k_cu_main6thrust24THRUST_300001_SM_1000_NS12placeholders2_9E - _ZN30_INTERNAL_50009a3a_4_k_cu_main6thrust24THRUST_300001_SM_1000_NS8cuda_cub10par_nosyncE)
_ZN30_INTERNAL_50009a3a_4_k_cu_main6thrust24THRUST_300001_SM_1000_NS8cuda_cub10par_nosyncE:
	.zero		1
	.type		_ZN30_INTERNAL_50009a3a_4_k_cu_main6thrust24THRUST_300001_SM_1000_NS12placeholders2_9E,@object
	.size		_ZN30_INTERNAL_50009a3a_4_k_cu_main6thrust24THRUST_300001_SM_1000_NS12placeholders2_9E,(_ZN30_INTERNAL_50009a3a_4_k_cu_main4cuda3std3__432_GLOBAL__N__50009a3a_4_k_cu_main6ignoreE - _ZN30_INTERNAL_50009a3a_4_k_cu_main6thrust24THRUST_300001_SM_1000_NS12placeholders2_9E)
_ZN30_INTERNAL_50009a3a_4_k_cu_main6thrust24THRUST_300001_SM_1000_NS12placeholders2_9E:
	.zero		1
	.type		_ZN30_INTERNAL_50009a3a_4_k_cu_main4cuda3std3__432_GLOBAL__N__50009a3a_4_k_cu_main6ignoreE,@object
	.size		_ZN30_INTERNAL_50009a3a_4_k_cu_main4cuda3std3__432_GLOBAL__N__50009a3a_4_k_cu_main6ignoreE,(_ZN30_INTERNAL_50009a3a_4_k_cu_main4cuda3std6ranges3__45__cpo4dataE - _ZN30_INTERNAL_50009a3a_4_k_cu_main4cuda3std3__432_GLOBAL__N__50009a3a_4_k_cu_main6ignoreE)
_ZN30_INTERNAL_50009a3a_4_k_cu_main4cuda3std3__432_GLOBAL__N__50009a3a_4_k_cu_main6ignoreE:
	.zero		1
	.type		_ZN30_INTERNAL_50009a3a_4_k_cu_main4cuda3std6ranges3__45__cpo4dataE,@object
	.size		_ZN30_INTERNAL_50009a3a_4_k_cu_main4cuda3std6ranges3__45__cpo4dataE,(_ZN30_INTERNAL_50009a3a_4_k_cu_main6thrust24THRUST_300001_SM_1000_NS12placeholders2_1E - _ZN30_INTERNAL_50009a3a_4_k_cu_main4cuda3std6ranges3__45__cpo4dataE)
_ZN30_INTERNAL_50009a3a_4_k_cu_main4cuda3std6ranges3__45__cpo4dataE:
	.zero		1
	.type		_ZN30_INTERNAL_50009a3a_4_k_cu_main6thrust24THRUST_300001_SM_1000_NS12placeholders2_1E,@object
	.size		_ZN30_INTERNAL_50009a3a_4_k_cu_main6thrust24THRUST_300001_SM_1000_NS12placeholders2_1E,(_ZN30_INTERNAL_50009a3a_4_k_cu_main4cuda3std3__45__cpo5beginE - _ZN30_INTERNAL_50009a3a_4_k_cu_main6thrust24THRUST_300001_SM_1000_NS12placeholders2_1E)
_ZN30_INTERNAL_50009a3a_4_k_cu_main6thrust24THRUST_300001_SM_1000_NS12placeholders2_1E:
	.zero		1
	.type		_ZN30_INTERNAL_50009a3a_4_k_cu_main4cuda3std3__45__cpo5beginE,@object
	.size		_ZN30_INTERNAL_50009a3a_4_k_cu_main4cuda3std3__45__cpo5beginE,(_ZN30_INTERNAL_50009a3a_4_k_cu_main4cuda3std6ranges3__45__cpo5beginE - _ZN30_INTERNAL_50009a3a_4_k_cu_main4cuda3std3__45__cpo5beginE)
_ZN30_INTERNAL_50009a3a_4_k_cu_main4cuda3std3__45__cpo5beginE:
	.zero		1
	.type		_ZN30_INTERNAL_50009a3a_4_k_cu_main4cuda3std6ranges3__45__cpo5beginE,@object
	.size		_ZN30_INTERNAL_50009a3a_4_k_cu_main4cuda3std6ranges3__45__cpo5beginE,(_ZN30_INTERNAL_50009a3a_4_k_cu_main6thrust24THRUST_300001_SM_1000_NS12placeholders2_5E - _ZN30_INTERNAL_50009a3a_4_k_cu_main4cuda3std6ranges3__45__cpo5beginE)
_ZN30_INTERNAL_50009a3a_4_k_cu_main4cuda3std6ranges3__45__cpo5beginE:
	.zero		1
	.type		_ZN30_INTERNAL_50009a3a_4_k_cu_main6thrust24THRUST_300001_SM_1000_NS12placeholders2_5E,@object
	.size		_ZN30_INTERNAL_50009a3a_4_k_cu_main6thrust24THRUST_300001_SM_1000_NS12placeholders2_5E,(_ZN30_INTERNAL_50009a3a_4_k_cu_main4cuda3std3__45__cpo6rbeginE - _ZN30_INTERNAL_50009a3a_4_k_cu_main6thrust24THRUST_300001_SM_1000_NS12placeholders2_5E)
_ZN30_INTERNAL_50009a3a_4_k_cu_main6thrust24THRUST_300001_SM_1000_NS12placeholders2_5E:
	.zero		1
	.type		_ZN30_INTERNAL_50009a3a_4_k_cu_main4cuda3std3__45__cpo6rbeginE,@object
	.size		_ZN30_INTERNAL_50009a3a_4_k_cu_main4cuda3std3__45__cpo6rbeginE,(_ZN30_INTERNAL_50009a3a_4_k_cu_main4cuda3std6ranges3__45__cpo7advanceE - _ZN30_INTERNAL_50009a3a_4_k_cu_main4cuda3std3__45__cpo6rbeginE)
_ZN30_INTERNAL_50009a3a_4_k_cu_main4cuda3std3__45__cpo6rbeginE:
	.zero		1
	.type		_ZN30_INTERNAL_50009a3a_4_k_cu_main4cuda3std6ranges3__45__cpo7advanceE,@object
	.size		_ZN30_INTERNAL_50009a3a_4_k_cu_main4cuda3std6ranges3__45__cpo7advanceE,(_ZN30_INTERNAL_50009a3a_4_k_cu_main4cuda3std3__47nulloptE - _ZN30_INTERNAL_50009a3a_4_k_cu_main4cuda3std6ranges3__45__cpo7advanceE)
_ZN30_INTERNAL_50009a3a_4_k_cu_main4cuda3std6ranges3__45__cpo7advanceE:
	.zero		1
	.type		_ZN30_INTERNAL_50009a3a_4_k_cu_main4cuda3std3__47nulloptE,@object
	.size		_ZN30_INTERNAL_50009a3a_4_k_cu_main4cuda3std3__47nulloptE,(_ZN30_INTERNAL_50009a3a_4_k_cu_main4cuda3std6ranges3__45__cpo8distanceE - _ZN30_INTERNAL_50009a3a_4_k_cu_main4cuda3std3__47nulloptE)
_ZN30_INTERNAL_50009a3a_4_k_cu_main4cuda3std3__47nulloptE:
	.zero		1
	.type		_ZN30_INTERNAL_50009a3a_4_k_cu_main4cuda3std6ranges3__45__cpo8distanceE,@object
	.size		_ZN30_INTERNAL_50009a3a_4_k_cu_main4cuda3std6ranges3__45__cpo8distanceE,(_ZN30_INTERNAL_50009a3a_4_k_cu_main6thrust24THRUST_300001_SM_1000_NS12placeholders3_10E - _ZN30_INTERNAL_50009a3a_4_k_cu_main4cuda3std6ranges3__45__cpo8distanceE)
_ZN30_INTERNAL_50009a3a_4_k_cu_main4cuda3std6ranges3__45__cpo8distanceE:
	.zero		1
	.type		_ZN30_INTERNAL_50009a3a_4_k_cu_main6thrust24THRUST_300001_SM_1000_NS12placeholders3_10E,@object
	.size		_ZN30_INTERNAL_50009a3a_4_k_cu_main6thrust24THRUST_300001_SM_1000_NS12placeholders3_10E,(_ZN30_INTERNAL_50009a3a_4_k_cu_main4cuda3std3__419piecewise_constructE - _ZN30_INTERNAL_50009a3a_4_k_cu_main6thrust24THRUST_300001_SM_1000_NS12placeholders3_10E)
_ZN30_INTERNAL_50009a3a_4_k_cu_main6thrust24THRUST_300001_SM_1000_NS12placeholders3_10E:
	.zero		1
	.type		_ZN30_INTERNAL_50009a3a_4_k_cu_main4cuda3std3__419piecewise_constructE,@object
	.size		_ZN30_INTERNAL_50009a3a_4_k_cu_main4cuda3std3__419piecewise_constructE,(_ZN30_INTERNAL_50009a3a_4_k_cu_main4cuda3std6ranges3__45__cpo5cdataE - _ZN30_INTERNAL_50009a3a_4_k_cu_main4cuda3std3__419piecewise_constructE)
_ZN30_INTERNAL_50009a3a_4_k_cu_main4cuda3std3__419piecewise_constructE:
	.zero		1
	.type		_ZN30_INTERNAL_50009a3a_4_k_cu_main4cuda3std6ranges3__45__cpo5cdataE,@object
	.size		_ZN30_INTERNAL_50009a3a_4_k_cu_main4cuda3std6ranges3__45__cpo5cdataE,(_ZN30_INTERNAL_50009a3a_4_k_cu_main6thrust24THRUST_300001_SM_1000_NS12placeholders2_2E - _ZN30_INTERNAL_50009a3a_4_k_cu_main4cuda3std6ranges3__45__cpo5cdataE)
_ZN30_INTERNAL_50009a3a_4_k_cu_main4cuda3std6ranges3__45__cpo5cdataE:
	.zero		1
	.type		_ZN30_INTERNAL_50009a3a_4_k_cu_main6thrust24THRUST_300001_SM_1000_NS12placeholders2_2E,@object
	.size		_ZN30_INTERNAL_50009a3a_4_k_cu_main6thrust24THRUST_300001_SM_1000_NS12placeholders2_2E,(_ZN30_INTERNAL_50009a3a_4_k_cu_main4cuda3std3__45__cpo3endE - _ZN30_INTERNAL_50009a3a_4_k_cu_main6thrust24THRUST_300001_SM_1000_NS12placeholders2_2E)
_ZN30_INTERNAL_50009a3a_4_k_cu_main6thrust24THRUST_300001_SM_1000_NS12placeholders2_2E:
	.zero		1
	.type		_ZN30_INTERNAL_50009a3a_4_k_cu_main4cuda3std3__45__cpo3endE,@object
	.size		_ZN30_INTERNAL_50009a3a_4_k_cu_main4cuda3std3__45__cpo3endE,(_ZN30_INTERNAL_50009a3a_4_k_cu_main4cuda3std6ranges3__45__cpo3endE - _ZN30_INTERNAL_50009a3a_4_k_cu_main4cuda3std3__45__cpo3endE)
_ZN30_INTERNAL_50009a3a_4_k_cu_main4cuda3std3__45__cpo3endE:
	.zero		1
	.type		_ZN30_INTERNAL_50009a3a_4_k_cu_main4cuda3std6ranges3__45__cpo3endE,@object
	.size		_ZN30_INTERNAL_50009a3a_4_k_cu_main4cuda3std6ranges3__45__cpo3endE,(_ZN30_INTERNAL_50009a3a_4_k_cu_main6thrust24THRUST_300001_SM_1000_NS12placeholders2_6E - _ZN30_INTERNAL_50009a3a_4_k_cu_main4cuda3std6ranges3__45__cpo3endE)
_ZN30_INTERNAL_50009a3a_4_k_cu_main4cuda3std6ranges3__45__cpo3endE:
	.zero		1
	.type		_ZN30_INTERNAL_50009a3a_4_k_cu_main6thrust24THRUST_300001_SM_1000_NS12placeholders2_6E,@object
	.size		_ZN30_INTERNAL_50009a3a_4_k_cu_main6thrust24THRUST_300001_SM_1000_NS12placeholders2_6E,(_ZN30_INTERNAL_50009a3a_4_k_cu_main4cuda3std3__45__cpo4rendE - _ZN30_INTERNAL_50009a3a_4_k_cu_main6thrust24THRUST_300001_SM_1000_NS12placeholders2_6E)
_ZN30_INTERNAL_50009a3a_4_k_cu_main6thrust24THRUST_300001_SM_1000_NS12placeholders2_6E:
	.zero		1
	.type		_ZN30_INTERNAL_50009a3a_4_k_cu_main4cuda3std3__45__cpo4rendE,@object
	.size		_ZN30_INTERNAL_50009a3a_4_k_cu_main4cuda3std3__45__cpo4rendE,(_ZN30_INTERNAL_50009a3a_4_k_cu_main4cuda3std6ranges3__45__cpo9iter_swapE - _ZN30_INTERNAL_50009a3a_4_k_cu_main4cuda3std3__45__cpo4rendE)
_ZN30_INTERNAL_50009a3a_4_k_cu_main4cuda3std3__45__cpo4rendE:
	.zero		1
	.type		_ZN30_INTERNAL_50009a3a_4_k_cu_main4cuda3std6ranges3__45__cpo9iter_swapE,@object
	.size		_ZN30_INTERNAL_50009a3a_4_k_cu_main4cuda3std6ranges3__45__cpo9iter_swapE,(_ZN30_INTERNAL_50009a3a_4_k_cu_main4cuda3std3__48unexpectE - _ZN30_INTERNAL_50009a3a_4_k_cu_main4cuda3std6ranges3__45__cpo9iter_swapE)
_ZN30_INTERNAL_50009a3a_4_k_cu_main4cuda3std6ranges3__45__cpo9iter_swapE:
	.zero		1
	.type		_ZN30_INTERNAL_50009a3a_4_k_cu_main4cuda3std3__48unexpectE,@object
	.size		_ZN30_INTERNAL_50009a3a_4_k_cu_main4cuda3std3__48unexpectE,(_ZN30_INTERNAL_50009a3a_4_k_cu_main6thrust24THRUST_300001_SM_1000_NS8cuda_cub3parE - _ZN30_INTERNAL_50009a3a_4_k_cu_main4cuda3std3__48unexpectE)
_ZN30_INTERNAL_50009a3a_4_k_cu_main4cuda3std3__48unexpectE:
	.zero		1
	.type		_ZN30_INTERNAL_50009a3a_4_k_cu_main6thrust24THRUST_300001_SM_1000_NS8cuda_cub3parE,@object
	.size		_ZN30_INTERNAL_50009a3a_4_k_cu_main6thrust24THRUST_300001_SM_1000_NS8cuda_cub3parE,(_ZN30_INTERNAL_50009a3a_4_k_cu_main6thrust24THRUST_300001_SM_1000_NS12placeholders2_4E - _ZN30_INTERNAL_50009a3a_4_k_cu_main6thrust24THRUST_300001_SM_1000_NS8cuda_cub3parE)
_ZN30_INTERNAL_50009a3a_4_k_cu_main6thrust24THRUST_300001_SM_1000_NS8cuda_cub3parE:
	.zero		1
	.type		_ZN30_INTERNAL_50009a3a_4_k_cu_main6thrust24THRUST_300001_SM_1000_NS12placeholders2_4E,@object
	.size		_ZN30_INTERNAL_50009a3a_4_k_cu_main6thrust24THRUST_300001_SM_1000_NS12placeholders2_4E,(_ZN30_INTERNAL_50009a3a_4_k_cu_main4cuda3std3__45__cpo4cendE - _ZN30_INTERNAL_50009a3a_4_k_cu_main6thrust24THRUST_300001_SM_1000_NS12placeholders2_4E)
_ZN30_INTERNAL_50009a3a_4_k_cu_main6thrust24THRUST_300001_SM_1000_NS12placeholders2_4E:
	.zero		1
	.type		_ZN30_INTERNAL_50009a3a_4_k_cu_main4cuda3std3__45__cpo4cendE,@object
	.size		_ZN30_INTERNAL_50009a3a_4_k_cu_main4cuda3std3__45__cpo4cendE,(_ZN30_INTERNAL_50009a3a_4_k_cu_main4cuda3std6ranges3__45__cpo4cendE - _ZN30_INTERNAL_50009a3a_4_k_cu_main4cuda3std3__45__cpo4cendE)
_ZN30_INTERNAL_50009a3a_4_k_cu_main4cuda3std3__45__cpo4cendE:
	.zero		1
	.type		_ZN30_INTERNAL_50009a3a_4_k_cu_main4cuda3std6ranges3__45__cpo4cendE,@object
	.size		_ZN30_INTERNAL_50009a3a_4_k_cu_main4cuda3std6ranges3__45__cpo4cendE,(_ZN30_INTERNAL_50009a3a_4_k_cu_main4cuda3std3__420unreachable_sentinelE - _ZN30_INTERNAL_50009a3a_4_k_cu_main4cuda3std6ranges3__45__cpo4cendE)
_ZN30_INTERNAL_50009a3a_4_k_cu_main4cuda3std6ranges3__45__cpo4cendE:
	.zero		1
	.type		_ZN30_INTERNAL_50009a3a_4_k_cu_main4cuda3std3__420unreachable_sentinelE,@object
	.size		_ZN30_INTERNAL_50009a3a_4_k_cu_main4cuda3std3__420unreachable_sentinelE,(_ZN30_INTERNAL_50009a3a_4_k_cu_main4cuda3std6ranges3__45__cpo5ssizeE - _ZN30_INTERNAL_50009a3a_4_k_cu_main4cuda3std3__420unreachable_sentinelE)
_ZN30_INTERNAL_50009a3a_4_k_cu_main4cuda3std3__420unreachable_sentinelE:
	.zero		1
	.type		_ZN30_INTERNAL_50009a3a_4_k_cu_main4cuda3std6ranges3__45__cpo5ssizeE,@object
	.size		_ZN30_INTERNAL_50009a3a_4_k_cu_main4cuda3std6ranges3__45__cpo5ssizeE,(_ZN30_INTERNAL_50009a3a_4_k_cu_main6thrust24THRUST_300001_SM_1000_NS12placeholders2_8E - _ZN30_INTERNAL_50009a3a_4_k_cu_main4cuda3std6ranges3__45__cpo5ssizeE)
_ZN30_INTERNAL_50009a3a_4_k_cu_main4cuda3std6ranges3__45__cpo5ssizeE:
	.zero		1
	.type		_ZN30_INTERNAL_50009a3a_4_k_cu_main6thrust24THRUST_300001_SM_1000_NS12placeholders2_8E,@object
	.size		_ZN30_INTERNAL_50009a3a_4_k_cu_main6thrust24THRUST_300001_SM_1000_NS12placeholders2_8E,(_ZN30_INTERNAL_50009a3a_4_k_cu_main4cuda3std3__45__cpo5crendE - _ZN30_INTERNAL_50009a3a_4_k_cu_main6thrust24THRUST_300001_SM_1000_NS12placeholders2_8E)
_ZN30_INTERNAL_50009a3a_4_k_cu_main6thrust24THRUST_300001_SM_1000_NS12placeholders2_8E:
	.zero		1
	.type		_ZN30_INTERNAL_50009a3a_4_k_cu_main4cuda3std3__45__cpo5crendE,@object
	.size		_ZN30_INTERNAL_50009a3a_4_k_cu_main4cuda3std3__45__cpo5crendE,(_ZN30_INTERNAL_50009a3a_4_k_cu_main4cuda3std6ranges3__45__cpo4prevE - _ZN30_INTERNAL_50009a3a_4_k_cu_main4cuda3std3__45__cpo5crendE)
_ZN30_INTERNAL_50009a3a_4_k_cu_main4cuda3std3__45__cpo5crendE:
	.zero		1
	.type		_ZN30_INTERNAL_50009a3a_4_k_cu_main4cuda3std6ranges3__45__cpo4prevE,@object
	.size		_ZN30_INTERNAL_50009a3a_4_k_cu_main4cuda3std6ranges3__45__cpo4prevE,(_ZN30_INTERNAL_50009a3a_4_k_cu_main4cuda3std6ranges3__45__cpo9iter_moveE - _ZN30_INTERNAL_50009a3a_4_k_cu_main4cuda3std6ranges3__45__cpo4prevE)
_ZN30_INTERNAL_50009a3a_4_k_cu_main4cuda3std6ranges3__45__cpo4prevE:
	.zero		1
	.type		_ZN30_INTERNAL_50009a3a_4_k_cu_main4cuda3std6ranges3__45__cpo9iter_moveE,@object
	.size		_ZN30_INTERNAL_50009a3a_4_k_cu_main4cuda3std6ranges3__45__cpo9iter_moveE,(_ZN30_INTERNAL_50009a3a_4_k_cu_main6thrust24THRUST_300001_SM_1000_NS6system6detail10sequential3seqE - _ZN30_INTERNAL_50009a3a_4_k_cu_main4cuda3std6ranges3__45__cpo9iter_moveE)
_ZN30_INTERNAL_50009a3a_4_k_cu_main4cuda3std6ranges3__45__cpo9iter_moveE:
	.zero		1
	.type		_ZN30_INTERNAL_50009a3a_4_k_cu_main6thrust24THRUST_300001_SM_1000_NS6system6detail10sequential3seqE,@object
	.size		_ZN30_INTERNAL_50009a3a_4_k_cu_main6thrust24THRUST_300001_SM_1000_NS6system6detail10sequential3seqE,(.L_31 - _ZN30_INTERNAL_50009a3a_4_k_cu_main6thrust24THRUST_300001_SM_1000_NS6system6detail10sequential3seqE)
_ZN30_INTERNAL_50009a3a_4_k_cu_main6thrust24THRUST_300001_SM_1000_NS6system6detail10sequential3seqE:
	.zero		1
.L_31:


//--------------------- .nv.constant0._ZN3cub18CUB_300001_SM_10006detail11EmptyKernelIvEEvv --------------------------
	.section	.nv.constant0._ZN3cub18CUB_300001_SM_10006detail11EmptyKernelIvEEvv,"a",@progbits
	.sectionflags	@""
	.align	4
.nv.constant0._ZN3cub18CUB_300001_SM_10006detail11EmptyKernelIvEEvv:
	.zero		896


//--------------------- SYMBOLS --------------------------

	.type		.nv.reservedSmem.offset0,@object
	.size		.nv.reservedSmem.offset0,0x4
